	.headerflags	@"EF_CUDA_TEXMODE_UNIFIED EF_CUDA_64BIT_ADDRESS EF_CUDA_ACCELERATORS EF_CUDA_SM90 EF_CUDA_VIRTUAL_SM(EF_CUDA_SM90)"
	.elftype	@"ET_EXEC"


//--------------------- .nv.info                  --------------------------
	.section	.nv.info,"",@"SHT_CUDA_INFO"
	.align	4


	//----- nvinfo : EIATTR_REGCOUNT
	.align		4
        /*0000*/ 	.byte	0x04, 0x2f
        /*0002*/ 	.short	(.L_1 - .L_0)
	.align		4
.L_0:
        /*0004*/ 	.word	index@(triton_poi_fused_add_addmm_mul_83)
        /*0008*/ 	.word	0x00000016


	//----- nvinfo : EIATTR_MIN_STACK_SIZE
	.align		4
.L_1:
        /*000c*/ 	.byte	0x04, 0x12
        /*000e*/ 	.short	(.L_3 - .L_2)
	.align		4
.L_2:
        /*0010*/ 	.word	index@(triton_poi_fused_add_addmm_mul_83)
        /*0014*/ 	.word	0x00000000


	//----- nvinfo : EIATTR_FRAME_SIZE
	.align		4
.L_3:
        /*0018*/ 	.byte	0x04, 0x11
        /*001a*/ 	.short	(.L_5 - .L_4)
	.align		4
.L_4:
        /*001c*/ 	.word	index@(triton_poi_fused_add_addmm_mul_83)
        /*0020*/ 	.word	0x00000000


	//----- nvinfo : EIATTR_MIN_STACK_SIZE
	.align		4
.L_5:
        /*0024*/ 	.byte	0x04, 0x12
        /*0026*/ 	.short	(.L_7 - .L_6)
	.align		4
.L_6:
        /*0028*/ 	.word	index@(triton_poi_fused_add_addmm_mul_83)
        /*002c*/ 	.word	0x00000000
.L_7:


//--------------------- .nv.info.triton_poi_fused_add_addmm_mul_83 --------------------------
	.section	.nv.info.triton_poi_fused_add_addmm_mul_83,"",@"SHT_CUDA_INFO"
	.sectionflags	@""
	.align	4


	//----- nvinfo : EIATTR_CUDA_API_VERSION
	.align		4
        /*0000*/ 	.byte	0x04, 0x37
        /*0002*/ 	.short	(.L_9 - .L_8)
.L_8:
        /*0004*/ 	.word	0x0000007c


	//----- nvinfo : EIATTR_KPARAM_INFO
	.align		4
.L_9:
        /*0008*/ 	.byte	0x04, 0x17
        /*000a*/ 	.short	(.L_11 - .L_10)
.L_10:
        /*000c*/ 	.word	0x00000000
        /*0010*/ 	.short	0x0004
        /*0012*/ 	.short	0x0020
        /*0014*/ 	.byte	0x00, 0xf0, 0x11, 0x00


	//----- nvinfo : EIATTR_KPARAM_INFO
	.align		4
.L_11:
        /*0018*/ 	.byte	0x04, 0x17
        /*001a*/ 	.short	(.L_13 - .L_12)
.L_12:
        /*001c*/ 	.word	0x00000000
        /*0020*/ 	.short	0x0003
        /*0022*/ 	.short	0x0018
        /*0024*/ 	.byte	0x00, 0xf4, 0x21, 0x00


	//----- nvinfo : EIATTR_KPARAM_INFO
	.align		4
.L_13:
        /*0028*/ 	.byte	0x04, 0x17
        /*002a*/ 	.short	(.L_15 - .L_14)
.L_14:
        /*002c*/ 	.word	0x00000000
        /*0030*/ 	.short	0x0002
        /*0032*/ 	.short	0x0010
        /*0034*/ 	.byte	0x00, 0xf4, 0x21, 0x00


	//----- nvinfo : EIATTR_KPARAM_INFO
	.align		4
.L_15:
        /*0038*/ 	.byte	0x04, 0x17
        /*003a*/ 	.short	(.L_17 - .L_16)
.L_16:
        /*003c*/ 	.word	0x00000000
        /*0040*/ 	.short	0x0001
        /*0042*/ 	.short	0x0008
        /*0044*/ 	.byte	0x00, 0xf4, 0x21, 0x00


	//----- nvinfo : EIATTR_KPARAM_INFO
	.align		4
.L_17:
        /*0048*/ 	.byte	0x04, 0x17
        /*004a*/ 	.short	(.L_19 - .L_18)
.L_18:
        /*004c*/ 	.word	0x00000000
        /*0050*/ 	.short	0x0000
        /*0052*/ 	.short	0x0000
        /*0054*/ 	.byte	0x00, 0xf4, 0x21, 0x00


	//----- nvinfo : EIATTR_SPARSE_MMA_MASK
	.align		4
.L_19:
        /*0058*/ 	.byte	0x03, 0x50
        /*005a*/ 	.short	0x0000


	//----- nvinfo : EIATTR_MAXREG_COUNT
	.align		4
        /*005c*/ 	.byte	0x03, 0x1b
        /*005e*/ 	.short	0x00ff


	//----- nvinfo : EIATTR_EXIT_INSTR_OFFSETS
	.align		4
        /*0060*/ 	.byte	0x04, 0x1c
        /*0062*/ 	.short	(.L_21 - .L_20)


	//   ....[0]....
.L_20:
        /*0064*/ 	.word	0x000002c0


	//----- nvinfo : EIATTR_REQNTID
	.align		4
.L_21:
        /*0068*/ 	.byte	0x04, 0x10
        /*006a*/ 	.short	(.L_23 - .L_22)
.L_22:
        /*006c*/ 	.word	0x00000080
        /*0070*/ 	.word	0x00000001
        /*0074*/ 	.word	0x00000001


	//----- nvinfo : EIATTR_CBANK_PARAM_SIZE
	.align		4
.L_23:
        /*0078*/ 	.byte	0x03, 0x19
        /*007a*/ 	.short	0x0024


	//----- nvinfo : EIATTR_PARAM_CBANK
	.align		4
        /*007c*/ 	.byte	0x04, 0x0a
        /*007e*/ 	.short	(.L_25 - .L_24)
	.align		4
.L_24:
        /*0080*/ 	.word	index@(.nv.constant0.triton_poi_fused_add_addmm_mul_83)
        /*0084*/ 	.short	0x0210
        /*0086*/ 	.short	0x0024


	//----- nvinfo : EIATTR_SW_WAR
	.align		4
.L_25:
        /*0088*/ 	.byte	0x04, 0x36
        /*008a*/ 	.short	(.L_27 - .L_26)
.L_26:
        /*008c*/ 	.word	0x00000008
.L_27:


//--------------------- .nv.callgraph             --------------------------
	.section	.nv.callgraph,"",@"SHT_CUDA_CALLGRAPH"
	.align	4
	.sectionentsize	8
	.align		4
        /*0000*/ 	.word	0x00000000
	.align		4
        /*0004*/ 	.word	0xffffffff
	.align		4
        /*0008*/ 	.word	0x00000000
	.align		4
        /*000c*/ 	.word	0xfffffffe
	.align		4
        /*0010*/ 	.word	0x00000000
	.align		4
        /*0014*/ 	.word	0xfffffffd
	.align		4
        /*0018*/ 	.word	0x00000000
	.align		4
        /*001c*/ 	.word	0xfffffffc


//--------------------- .text.triton_poi_fused_add_addmm_mul_83 --------------------------
	.section	.text.triton_poi_fused_add_addmm_mul_83,"ax",@progbits
	.align	128
        .global         triton_poi_fused_add_addmm_mul_83
        .type           triton_poi_fused_add_addmm_mul_83,@function
        .size           triton_poi_fused_add_addmm_mul_83,(.L_x_1 - triton_poi_fused_add_addmm_mul_83)
        .other          triton_poi_fused_add_addmm_mul_83,@"STO_CUDA_ENTRY STV_DEFAULT"
triton_poi_fused_add_addmm_mul_83:
.text.triton_poi_fused_add_addmm_mul_83:
[----:B------:R-:W-:Y:S01]  /*0000*/  LDC R1, c[0x0][0x28] ;  /* 0x00000a00ff017b82 */ /* 0x000fe20000000800 */
[----:B------:R-:W1:Y:S07]  /*0010*/  S2R R0, SR_TID.X ;  /* 0x0000000000007919 */ /* 0x000e6e0000002100 */
[----:B------:R-:W2:Y:S01]  /*0020*/  LDC.64 R4, c[0x0][0x218] ;  /* 0x00008600ff047b82 */ /* 0x000ea20000000a00 */
[----:B------:R-:W-:Y:S01]  /*0030*/  ULDC.64 UR4, c[0x0][0x208] ;  /* 0x0000820000047ab9 */ /* 0x000fe20000000a00 */
[----:B------:R-:W3:Y:S06]  /*0040*/  S2R R3, SR_CTAID.X ;  /* 0x0000000000037919 */ /* 0x000eec0000002500 */
[----:B------:R-:W4:Y:S01]  /*0050*/  LDC.64 R6, c[0x0][0x210] ;  /* 0x00008400ff067b82 */ /* 0x000f220000000a00 */
[----:B-1----:R-:W-:-:S04]  /*0060*/  SHF.L.U32 R0, R0, 0x1, RZ ;  /* 0x0000000100007819 */ /* 0x002fc800000006ff */
[----:B------:R-:W-:-:S04]  /*0070*/  LOP3.LUT R0, R0, 0xfe, RZ, 0xc0, !PT ;  /* 0x000000fe00007812 */ /* 0x000fc800078ec0ff */
[----:B---3--:R-:W-:Y:S02]  /*0080*/  LEA R0, R3, R0, 0x8 ;  /* 0x0000000003007211 */ /* 0x008fe400078e40ff */
[----:B------:R-:W1:Y:S02]  /*0090*/  LDC.64 R2, c[0x0][0x220] ;  /* 0x00008800ff027b82 */ /* 0x000e640000000a00 */
[----:B------:R-:W-:Y:S01]  /*00a0*/  SHF.R.S32.HI R9, RZ, 0x1f, R0 ;  /* 0x0000001fff097819 */ /* 0x000fe20000011400 */
[----:B------:R-:W-:-:S03]  /*00b0*/  IMAD.HI R8, R0, 0x38e38e39, RZ ;  /* 0x38e38e3900087827 */ /* 0x000fc600078e02ff */
[----:B------:R-:W-:Y:S02]  /*00c0*/  LEA.HI R10, R9, R0, RZ, 0x9 ;  /* 0x00000000090a7211 */ /* 0x000fe400078f48ff */
[----:B------:R-:W-:Y:S02]  /*00d0*/  SHF.R.U32.HI R11, RZ, 0x1f, R8 ;  /* 0x0000001fff0b7819 */ /* 0x000fe40000011608 */
[----:B------:R-:W-:Y:S02]  /*00e0*/  LOP3.LUT R9, R10, 0xfffffe00, RZ, 0xc0, !PT ;  /* 0xfffffe000a097812 */ /* 0x000fe400078ec0ff */
[----:B------:R-:W-:Y:S02]  /*00f0*/  LEA.HI.SX32 R8, R8, R11, 0x15 ;  /* 0x0000000b08087211 */ /* 0x000fe400078faaff */
[----:B------:R-:W-:-:S05]  /*0100*/  IADD3 R9, R0, -R9, RZ ;  /* 0x8000000900097210 */ /* 0x000fca0007ffe0ff */
[----:B------:R-:W-:-:S04]  /*0110*/  IMAD R15, R8, 0x2400, R9 ;  /* 0x00002400080f7824 */ /* 0x000fc800078e0209 */
[----:B------:R-:W-:Y:S02]  /*0120*/  IMAD R11, R8, -0x2200, R15 ;  /* 0xffffde00080b7824 */ /* 0x000fe400078e020f */
[----:B-1----:R-:W-:-:S04]  /*0130*/  IMAD.WIDE R2, R9, 0x4, R2 ;  /* 0x0000000409027825 */ /* 0x002fc800078e0202 */
[----:B--2---:R-:W-:Y:S02]  /*0140*/  IMAD.WIDE R4, R11, 0x4, R4 ;  /* 0x000000040b047825 */ /* 0x004fe400078e0204 */
[----:B------:R-:W2:Y:S02]  /*0150*/  LDG.E.EL.64 R2, desc[UR4][R2.64] ;  /* 0x0000000402027981 */ /* 0x000ea4000c2e1b00 */
[--C-:B----4-:R-:W-:Y:S02]  /*0160*/  IMAD.WIDE R14, R15, 0x4, R6.reuse ;  /* 0x000000040f0e7825 */ /* 0x110fe400078e0206 */
[----:B------:R-:W2:Y:S02]  /*0170*/  LDG.E.EL.64 R4, desc[UR4][R4.64] ;  /* 0x0000000404047981 */ /* 0x000ea4000c2e1b00 */
[----:B------:R-:W-:Y:S02]  /*0180*/  IMAD.WIDE R6, R0, 0x4, R6 ;  /* 0x0000000400067825 */ /* 0x000fe400078e0206 */
[----:B------:R-:W3:Y:S04]  /*0190*/  LDG.E.EL.64 R8, desc[UR4][R14.64+0x6800] ;  /* 0x006800040e087981 */ /* 0x000ee8000c2e1b00 */
[----:B------:R-:W4:Y:S04]  /*01a0*/  LDG.E.64 R6, desc[UR4][R6.64] ;  /* 0x0000000406067981 */ /* 0x000f28000c1e1b00 */
[----:B------:R-:W4:Y:S01]  /*01b0*/  LDG.E.EL.64 R12, desc[UR4][R14.64+0x6000] ;  /* 0x006000040e0c7981 */ /* 0x000f22000c2e1b00 */
[----:B------:R-:W-:-:S02]  /*01c0*/  SHF.R.S32.HI R16, RZ, 0x9, R10 ;  /* 0x00000009ff107819 */ /* 0x000fc4000001140a */
[----:B------:R-:W1:Y:S03]  /*01d0*/  LDC.64 R10, c[0x0][0x228] ;  /* 0x00008a00ff0a7b82 */ /* 0x000e660000000a00 */
[----:B------:R-:W-:-:S05]  /*01e0*/  IMAD.HI R17, R16, 0x38e38e39, RZ ;  /* 0x38e38e3910117827 */ /* 0x000fca00078e02ff */
[----:B------:R-:W-:-:S04]  /*01f0*/  SHF.R.U32.HI R18, RZ, 0x1f, R17 ;  /* 0x0000001fff127819 */ /* 0x000fc80000011611 */
[----:B------:R-:W-:-:S05]  /*0200*/  LEA.HI.SX32 R17, R17, R18, 0x1e ;  /* 0x0000001211117211 */ /* 0x000fca00078ff2ff */
[----:B------:R-:W-:-:S05]  /*0210*/  IMAD R17, R17, -0x12, R16 ;  /* 0xffffffee11117824 */ /* 0x000fca00078e0210 */
[C---:B------:R-:W-:Y:S02]  /*0220*/  ISETP.NE.AND P0, PT, R17.reuse, 0xd, PT ;  /* 0x0000000d1100780c */ /* 0x040fe40003f05270 */
[----:B------:R-:W-:Y:S01]  /*0230*/  ISETP.NE.AND P1, PT, R17, 0xc, PT ;  /* 0x0000000c1100780c */ /* 0x000fe20003f25270 */
[----:B-1----:R-:W-:-:S04]  /*0240*/  IMAD.WIDE R10, R0, 0x4, R10 ;  /* 0x00000004000a7825 */ /* 0x002fc800078e020a */
[----:B--2---:R-:W-:Y:S01]  /*0250*/  FADD R19, R4, R2 ;  /* 0x0000000204137221 */ /* 0x004fe20000000000 */
[----:B------:R-:W-:-:S03]  /*0260*/  FADD R2, R5, R3 ;  /* 0x0000000305027221 */ /* 0x000fc60000000000 */
[----:B---3--:R-:W-:Y:S01]  /*0270*/  FADD R8, R8, R19 ;  /* 0x0000001308087221 */ /* 0x008fe20000000000 */
[----:B------:R-:W-:Y:S01]  /*0280*/  FADD R9, R9, R2 ;  /* 0x0000000209097221 */ /* 0x000fe20000000000 */
[----:B----4-:R-:W-:Y:S02]  /*0290*/  @P0 SEL R8, R12, R6, !P1 ;  /* 0x000000060c080207 */ /* 0x010fe40004800000 */
[----:B------:R-:W-:-:S05]  /*02a0*/  @P0 SEL R9, R13, R7, !P1 ;  /* 0x000000070d090207 */ /* 0x000fca0004800000 */
[----:B------:R-:W-:Y:S01]  /*02b0*/  STG.E.64 desc[UR4][R10.64], R8 ;  /* 0x000000080a007986 */ /* 0x000fe2000c101b04 */
[----:B------:R-:W-:Y:S05]  /*02c0*/  EXIT ;  /* 0x000000000000794d */ /* 0x000fea0003800000 */
.L_x_0:
[----:B------:R-:W-:-:S00]  /*02d0*/  BRA `(.L_x_0) ;  /* 0xfffffffc00fc7947 */ /* 0x000fc0000383ffff */
[----:B------:R-:W-:-:S00]  /*02e0*/  NOP ;  /* 0x0000000000007918 */ /* 0x000fc00000000000 */
        /* <DEDUP_REMOVED lines=9> */
.L_x_1:


//--------------------- .nv.constant0.triton_poi_fused_add_addmm_mul_83 --------------------------
	.section	.nv.constant0.triton_poi_fused_add_addmm_mul_83,"a",@progbits
	.sectionflags	@""
	.align	4
.nv.constant0.triton_poi_fused_add_addmm_mul_83:
	.zero		564
